	.headerflags	@"EF_CUDA_TEXMODE_UNIFIED EF_CUDA_64BIT_ADDRESS EF_CUDA_ACCELERATORS EF_CUDA_SM90 EF_CUDA_VIRTUAL_SM(EF_CUDA_SM90)"
	.elftype	@"ET_EXEC"


//--------------------- .nv.info                  --------------------------
	.section	.nv.info,"",@"SHT_CUDA_INFO"
	.align	4


	//----- nvinfo : EIATTR_REGCOUNT
	.align		4
        /*0000*/ 	.byte	0x04, 0x2f
        /*0002*/ 	.short	(.L_3 - .L_2)
	.align		4
.L_2:
        /*0004*/ 	.word	index@(triton_poi_fused__native_batch_norm_legit_no_training_add_relu_8)
        /*0008*/ 	.word	0x0000003e


	//----- nvinfo : EIATTR_MIN_STACK_SIZE
	.align		4
.L_3:
        /*000c*/ 	.byte	0x04, 0x12
        /*000e*/ 	.short	(.L_5 - .L_4)
	.align		4
.L_4:
        /*0010*/ 	.word	index@(triton_poi_fused__native_batch_norm_legit_no_training_add_relu_8)
        /*0014*/ 	.word	0x00000000


	//----- nvinfo : EIATTR_FRAME_SIZE
	.align		4
.L_5:
        /*0018*/ 	.byte	0x04, 0x11
        /*001a*/ 	.short	(.L_7 - .L_6)
	.align		4
.L_6:
        /*001c*/ 	.word	index@(triton_poi_fused__native_batch_norm_legit_no_training_add_relu_8)
        /*0020*/ 	.word	0x00000000


	//----- nvinfo : EIATTR_MIN_STACK_SIZE
	.align		4
.L_7:
        /*0024*/ 	.byte	0x04, 0x12
        /*0026*/ 	.short	(.L_9 - .L_8)
	.align		4
.L_8:
        /*0028*/ 	.word	index@(triton_poi_fused__native_batch_norm_legit_no_training_add_relu_8)
        /*002c*/ 	.word	0x00000000
.L_9:


//--------------------- .nv.info.triton_poi_fused__native_batch_norm_legit_no_training_add_relu_8 --------------------------
	.section	.nv.info.triton_poi_fused__native_batch_norm_legit_no_training_add_relu_8,"",@"SHT_CUDA_INFO"
	.sectionflags	@""
	.align	4


	//----- nvinfo : EIATTR_CUDA_API_VERSION
	.align		4
        /*0000*/ 	.byte	0x04, 0x37
        /*0002*/ 	.short	(.L_11 - .L_10)
.L_10:
        /*0004*/ 	.word	0x0000007c


	//----- nvinfo : EIATTR_KPARAM_INFO
	.align		4
.L_11:
        /*0008*/ 	.byte	0x04, 0x17
        /*000a*/ 	.short	(.L_13 - .L_12)
.L_12:
        /*000c*/ 	.word	0x00000000
        /*0010*/ 	.short	0x0009
        /*0012*/ 	.short	0x0044
        /*0014*/ 	.byte	0x00, 0xf0, 0x11, 0x00


	//----- nvinfo : EIATTR_KPARAM_INFO
	.align		4
.L_13:
        /*0018*/ 	.byte	0x04, 0x17
        /*001a*/ 	.short	(.L_15 - .L_14)
.L_14:
        /*001c*/ 	.word	0x00000000
        /*0020*/ 	.short	0x0008
        /*0022*/ 	.short	0x0040
        /*0024*/ 	.byte	0x00, 0xf0, 0x11, 0x00


	//----- nvinfo : EIATTR_KPARAM_INFO
	.align		4
.L_15:
        /*0028*/ 	.byte	0x04, 0x17
        /*002a*/ 	.short	(.L_17 - .L_16)
.L_16:
        /*002c*/ 	.word	0x00000000
        /*0030*/ 	.short	0x0007
        /*0032*/ 	.short	0x0038
        /*0034*/ 	.byte	0x00, 0xf4, 0x21, 0x00


	//----- nvinfo : EIATTR_KPARAM_INFO
	.align		4
.L_17:
        /*0038*/ 	.byte	0x04, 0x17
        /*003a*/ 	.short	(.L_19 - .L_18)
.L_18:
        /*003c*/ 	.word	0x00000000
        /*0040*/ 	.short	0x0006
        /*0042*/ 	.short	0x0030
        /*0044*/ 	.byte	0x00, 0xf4, 0x21, 0x00


	//----- nvinfo : EIATTR_KPARAM_INFO
	.align		4
.L_19:
        /*0048*/ 	.byte	0x04, 0x17
        /*004a*/ 	.short	(.L_21 - .L_20)
.L_20:
        /*004c*/ 	.word	0x00000000
        /*0050*/ 	.short	0x0005
        /*0052*/ 	.short	0x0028
        /*0054*/ 	.byte	0x00, 0xf4, 0x21, 0x00


	//----- nvinfo : EIATTR_KPARAM_INFO
	.align		4
.L_21:
        /*0058*/ 	.byte	0x04, 0x17
        /*005a*/ 	.short	(.L_23 - .L_22)
.L_22:
        /*005c*/ 	.word	0x00000000
        /*0060*/ 	.short	0x0004
        /*0062*/ 	.short	0x0020
        /*0064*/ 	.byte	0x00, 0xf4, 0x21, 0x00


	//----- nvinfo : EIATTR_KPARAM_INFO
	.align		4
.L_23:
        /*0068*/ 	.byte	0x04, 0x17
        /*006a*/ 	.short	(.L_25 - .L_24)
.L_24:
        /*006c*/ 	.word	0x00000000
        /*0070*/ 	.short	0x0003
        /*0072*/ 	.short	0x0018
        /*0074*/ 	.byte	0x00, 0xf4, 0x21, 0x00


	//----- nvinfo : EIATTR_KPARAM_INFO
	.align		4
.L_25:
        /*0078*/ 	.byte	0x04, 0x17
        /*007a*/ 	.short	(.L_27 - .L_26)
.L_26:
        /*007c*/ 	.word	0x00000000
        /*0080*/ 	.short	0x0002
        /*0082*/ 	.short	0x0010
        /*0084*/ 	.byte	0x00, 0xf4, 0x21, 0x00


	//----- nvinfo : EIATTR_KPARAM_INFO
	.align		4
.L_27:
        /*0088*/ 	.byte	0x04, 0x17
        /*008a*/ 	.short	(.L_29 - .L_28)
.L_28:
        /*008c*/ 	.word	0x00000000
        /*0090*/ 	.short	0x0001
        /*0092*/ 	.short	0x0008
        /*0094*/ 	.byte	0x00, 0xf4, 0x21, 0x00


	//----- nvinfo : EIATTR_KPARAM_INFO
	.align		4
.L_29:
        /*0098*/ 	.byte	0x04, 0x17
        /*009a*/ 	.short	(.L_31 - .L_30)
.L_30:
        /*009c*/ 	.word	0x00000000
        /*00a0*/ 	.short	0x0000
        /*00a2*/ 	.short	0x0000
        /*00a4*/ 	.byte	0x00, 0xf4, 0x21, 0x00


	//----- nvinfo : EIATTR_SPARSE_MMA_MASK
	.align		4
.L_31:
        /*00a8*/ 	.byte	0x03, 0x50
        /*00aa*/ 	.short	0x0000


	//----- nvinfo : EIATTR_MAXREG_COUNT
	.align		4
        /*00ac*/ 	.byte	0x03, 0x1b
        /*00ae*/ 	.short	0x00ff


	//----- nvinfo : EIATTR_EXIT_INSTR_OFFSETS
	.align		4
        /*00b0*/ 	.byte	0x04, 0x1c
        /*00b2*/ 	.short	(.L_33 - .L_32)


	//   ....[0]....
.L_32:
        /*00b4*/ 	.word	0x00001800


	//   ....[1]....
        /*00b8*/ 	.word	0x00001840


	//----- nvinfo : EIATTR_REQNTID
	.align		4
.L_33:
        /*00bc*/ 	.byte	0x04, 0x10
        /*00be*/ 	.short	(.L_35 - .L_34)
.L_34:
        /*00c0*/ 	.word	0x00000100
        /*00c4*/ 	.word	0x00000001
        /*00c8*/ 	.word	0x00000001


	//----- nvinfo : EIATTR_CBANK_PARAM_SIZE
	.align		4
.L_35:
        /*00cc*/ 	.byte	0x03, 0x19
        /*00ce*/ 	.short	0x0048


	//----- nvinfo : EIATTR_PARAM_CBANK
	.align		4
        /*00d0*/ 	.byte	0x04, 0x0a
        /*00d2*/ 	.short	(.L_37 - .L_36)
	.align		4
.L_36:
        /*00d4*/ 	.word	index@(.nv.constant0.triton_poi_fused__native_batch_norm_legit_no_training_add_relu_8)
        /*00d8*/ 	.short	0x0210
        /*00da*/ 	.short	0x0048


	//----- nvinfo : EIATTR_SW_WAR
	.align		4
.L_37:
        /*00dc*/ 	.byte	0x04, 0x36
        /*00de*/ 	.short	(.L_39 - .L_38)
.L_38:
        /*00e0*/ 	.word	0x00000008
.L_39:


//--------------------- .nv.callgraph             --------------------------
	.section	.nv.callgraph,"",@"SHT_CUDA_CALLGRAPH"
	.align	4
	.sectionentsize	8
	.align		4
        /*0000*/ 	.word	0x00000000
	.align		4
        /*0004*/ 	.word	0xffffffff
	.align		4
        /*0008*/ 	.word	0x00000000
	.align		4
        /*000c*/ 	.word	0xfffffffe
	.align		4
        /*0010*/ 	.word	0x00000000
	.align		4
        /*0014*/ 	.word	0xfffffffd
	.align		4
        /*0018*/ 	.word	0x00000000
	.align		4
        /*001c*/ 	.word	0xfffffffc


//--------------------- .nv.constant4             --------------------------
	.section	.nv.constant4,"a",@progbits
	.align	8
	.align		8
.nv.constant4:
        /*0000*/ 	.dword	_$_str
	.align		8
        /*0008*/ 	.dword	_$_str_$_2


//--------------------- .text.triton_poi_fused__native_batch_norm_legit_no_training_add_relu_8 --------------------------
	.section	.text.triton_poi_fused__native_batch_norm_legit_no_training_add_relu_8,"ax",@progbits
	.sectionflags	@"SHF_BARRIERS=1"
	.align	128
        .global         triton_poi_fused__native_batch_norm_legit_no_training_add_relu_8
        .type           triton_poi_fused__native_batch_norm_legit_no_training_add_relu_8,@function
        .size           triton_poi_fused__native_batch_norm_legit_no_training_add_relu_8,(.L_x_1 - triton_poi_fused__native_batch_norm_legit_no_training_add_relu_8)
        .other          triton_poi_fused__native_batch_norm_legit_no_training_add_relu_8,@"STO_CUDA_ENTRY STV_DEFAULT"
triton_poi_fused__native_batch_norm_legit_no_training_add_relu_8:
.text.triton_poi_fused__native_batch_norm_legit_no_training_add_relu_8:
[----:B------:R-:W0:Y:S01]  /*0000*/  LDC R1, c[0x0][0x28] ;  /* 0x00000a00ff017b82 */ /* 0x000e220000000800 */
[----:B------:R-:W1:Y:S07]  /*0010*/  S2R R20, SR_TID.X ;  /* 0x0000000000147919 */ /* 0x000e6e0000002100 */
[----:B------:R-:W2:Y:S01]  /*0020*/  LDC.64 R28, c[0x0][0x210] ;  /* 0x00008400ff1c7b82 */ /* 0x000ea20000000a00 */
[----:B------:R-:W-:Y:S02]  /*0030*/  CS2R R16, SRZ ;  /* 0x0000000000107805 */ /* 0x000fe4000001ff00 */
[----:B------:R-:W-:Y:S01]  /*0040*/  CS2R R18, SRZ ;  /* 0x0000000000127805 */ /* 0x000fe2000001ff00 */
[----:B------:R-:W3:Y:S01]  /*0050*/  S2R R21, SR_CTAID.Y ;  /* 0x0000000000157919 */ /* 0x000ee20000002600 */
[----:B------:R-:W-:Y:S01]  /*0060*/  ULDC.64 UR6, c[0x0][0x208] ;  /* 0x0000820000067ab9 */ /* 0x000fe20000000a00 */
[----:B------:R-:W-:-:S02]  /*0070*/  CS2R R12, SRZ ;  /* 0x00000000000c7805 */ /* 0x000fc4000001ff00 */
[----:B------:R-:W-:Y:S01]  /*0080*/  CS2R R14, SRZ ;  /* 0x00000000000e7805 */ /* 0x000fe2000001ff00 */
[----:B------:R-:W4:Y:S01]  /*0090*/  S2R R22, SR_CTAID.X ;  /* 0x0000000000167919 */ /* 0x000f220000002500 */
[----:B-1----:R-:W-:-:S05]  /*00a0*/  IMAD.SHL.U32 R39, R20, 0x4, RZ ;  /* 0x0000000414277824 */ /* 0x002fca00078e00ff */
[----:B------:R-:W-:Y:S01]  /*00b0*/  LOP3.LUT R0, R39, 0xfc, RZ, 0xc0, !PT ;  /* 0x000000fc27007812 */ /* 0x000fe200078ec0ff */
[----:B----4-:R-:W-:-:S03]  /*00c0*/  IMAD.SHL.U32 R22, R22, 0x10, RZ ;  /* 0x0000001016167824 */ /* 0x010fc600078e00ff */
[----:B---3--:R-:W-:-:S04]  /*00d0*/  PRMT R0, R0, 0x6540, R21 ;  /* 0x0000654000007816 */ /* 0x008fc80000000015 */
[----:B------:R-:W-:Y:S02]  /*00e0*/  SHF.R.S32.HI R3, RZ, 0x1f, R0 ;  /* 0x0000001fff037819 */ /* 0x000fe40000011400 */
[----:B------:R-:W-:Y:S02]  /*00f0*/  ISETP.GE.AND P0, PT, R0, 0x100, PT ;  /* 0x000001000000780c */ /* 0x000fe40003f06270 */
[----:B------:R-:W-:Y:S02]  /*0100*/  LEA.HI R2, R3, R0, RZ, 0x6 ;  /* 0x0000000003027211 */ /* 0x000fe400078f30ff */
[----:B------:R-:W-:Y:S02]  /*0110*/  SHF.R.U32.HI R3, RZ, 0x6, R20 ;  /* 0x00000006ff037819 */ /* 0x000fe40000011614 */
[C---:B------:R-:W-:Y:S01]  /*0120*/  LOP3.LUT R5, R2.reuse, 0xffffffc0, RZ, 0xc0, !PT ;  /* 0xffffffc002057812 */ /* 0x040fe200078ec0ff */
[----:B------:R-:W-:Y:S01]  /*0130*/  IMAD.SHL.U32 R4, R2, 0x1000, RZ ;  /* 0x0000100002047824 */ /* 0x000fe200078e00ff */
[----:B------:R-:W-:-:S04]  /*0140*/  SGXT.U32 R3, R3, 0x2 ;  /* 0x000000020303781a */ /* 0x000fc80000000000 */
[----:B------:R-:W-:Y:S02]  /*0150*/  LOP3.LUT R4, R4, 0xfffc0000, RZ, 0xc0, !PT ;  /* 0xfffc000004047812 */ /* 0x000fe400078ec0ff */
[----:B------:R-:W-:Y:S02]  /*0160*/  LOP3.LUT R3, R22, R3, RZ, 0xfc, !PT ;  /* 0x0000000316037212 */ /* 0x000fe400078efcff */
[----:B------:R-:W-:-:S05]  /*0170*/  IADD3 R4, R4, R0, -R5 ;  /* 0x0000000004047210 */ /* 0x000fca0007ffe805 */
[----:B------:R-:W-:-:S04]  /*0180*/  IMAD R36, R3, 0x40, R4 ;  /* 0x0000004003247824 */ /* 0x000fc800078e0204 */
[----:B--2---:R-:W-:Y:S01]  /*0190*/  IMAD.WIDE R6, R36, 0x4, R28 ;  /* 0x0000000424067825 */ /* 0x004fe200078e021c */
[----:B------:R-:W-:-:S04]  /*01a0*/  IADD3 R2, R36, 0x100, RZ ;  /* 0x0000010024027810 */ /* 0x000fc80007ffe0ff */
[----:B------:R1:W2:Y:S01]  /*01b0*/  @!P0 LDG.E.EL.128 R16, desc[UR6][R6.64] ;  /* 0x0000000606108981 */ /* 0x0002a2000c2e1d00 */
[----:B------:R-:W-:-:S05]  /*01c0*/  IMAD.WIDE R24, R2, 0x4, R28 ;  /* 0x0000000402187825 */ /* 0x000fca00078e021c */
[----:B------:R3:W4:Y:S01]  /*01d0*/  @!P0 LDG.E.EL.128 R12, desc[UR6][R24.64] ;  /* 0x00000006180c8981 */ /* 0x000722000c2e1d00 */
[----:B------:R-:W-:Y:S01]  /*01e0*/  VIADD R3, R36, 0x200 ;  /* 0x0000020024037836 */ /* 0x000fe20000000000 */
[----:B------:R-:W-:Y:S02]  /*01f0*/  CS2R R8, SRZ ;  /* 0x0000000000087805 */ /* 0x000fe4000001ff00 */
[----:B------:R-:W-:Y:S01]  /*0200*/  CS2R R10, SRZ ;  /* 0x00000000000a7805 */ /* 0x000fe2000001ff00 */
[----:B------:R-:W-:-:S05]  /*0210*/  IMAD.WIDE R26, R3, 0x4, R28 ;  /* 0x00000004031a7825 */ /* 0x000fca00078e021c */
[----:B------:R5:W4:Y:S01]  /*0220*/  @!P0 LDG.E.EL.128 R8, desc[UR6][R26.64] ;  /* 0x000000061a088981 */ /* 0x000b22000c2e1d00 */
[----:B------:R-:W-:Y:S01]  /*0230*/  VIADD R0, R36, 0x300 ;  /* 0x0000030024007836 */ /* 0x000fe20000000000 */
[----:B------:R-:W-:Y:S02]  /*0240*/  CS2R R4, SRZ ;  /* 0x0000000000047805 */ /* 0x000fe4000001ff00 */
[----:B-1----:R-:W-:Y:S01]  /*0250*/  CS2R R6, SRZ ;  /* 0x0000000000067805 */ /* 0x002fe2000001ff00 */
[----:B---3--:R-:W-:-:S05]  /*0260*/  IMAD.WIDE R24, R0, 0x4, R28 ;  /* 0x0000000400187825 */ /* 0x008fca00078e021c */
[----:B------:R1:W3:Y:S01]  /*0270*/  @!P0 LDG.E.EL.128 R4, desc[UR6][R24.64] ;  /* 0x0000000618048981 */ /* 0x0002e2000c2e1d00 */
[----:B------:R-:W1:Y:S01]  /*0280*/  S2UR UR5, SR_CgaCtaId ;  /* 0x00000000000579c3 */ /* 0x000e620000008800 */
[----:B------:R-:W-:Y:S01]  /*0290*/  SHF.R.U32.HI R23, RZ, 0x2, R20 ;  /* 0x00000002ff177819 */ /* 0x000fe20000011614 */
[----:B------:R-:W-:Y:S01]  /*02a0*/  UMOV UR4, 0x400 ;  /* 0x0000040000047882 */ /* 0x000fe20000000000 */
[----:B------:R-:W-:Y:S02]  /*02b0*/  SHF.R.S32.HI R28, RZ, 0x17, R21 ;  /* 0x00000017ff1c7819 */ /* 0x000fe40000011415 */
[----:B-----5:R-:W-:Y:S02]  /*02c0*/  LOP3.LUT R27, R23, 0x30, RZ, 0xc0, !PT ;  /* 0x00000030171b7812 */ /* 0x020fe400078ec0ff */
[----:B------:R-:W-:Y:S02]  /*02d0*/  SGXT R23, R28, 0x1 ;  /* 0x000000011c17781a */ /* 0x000fe40000000200 */
[----:B------:R-:W-:Y:S01]  /*02e0*/  LOP3.LUT R37, R39, 0x3fc, RZ, 0xc0, !PT ;  /* 0x000003fc27257812 */ /* 0x000fe200078ec0ff */
[----:B-1----:R-:W1:Y:S01]  /*02f0*/  LDC.64 R24, c[0x0][0x220] ;  /* 0x00008800ff187b82 */ /* 0x002e620000000a00 */
[----:B0-----:R-:W-:-:S06]  /*0300*/  UPRMT UR4, UR5, 0x654, UR4 ;  /* 0x0000065405047896 */ /* 0x001fcc0008000004 */
[----:B------:R-:W-:-:S04]  /*0310*/  VIADD R28, R27, UR4 ;  /* 0x000000041b1c7c36 */ /* 0x000fc80008000000 */
[----:B------:R-:W-:Y:S01]  /*0320*/  IMAD R37, R37, 0x4, R28 ;  /* 0x0000000425257824 */ /* 0x000fe200078e021c */
[C---:B------:R-:W-:Y:S02]  /*0330*/  PRMT R26, R20.reuse, 0x6540, R21 ;  /* 0x00006540141a7816 */ /* 0x040fe40000000015 */
[----:B------:R-:W-:Y:S02]  /*0340*/  LOP3.LUT R30, R20, 0xff, RZ, 0xc0, !PT ;  /* 0x000000ff141e7812 */ /* 0x000fe400078ec0ff */
[----:B------:R-:W-:Y:S02]  /*0350*/  LEA.HI R27, R23, R26, RZ, 0x6 ;  /* 0x0000001a171b7211 */ /* 0x000fe400078f30ff */
[----:B------:R-:W-:Y:S02]  /*0360*/  LEA R30, R30, UR4, 0x2 ;  /* 0x000000041e1e7c11 */ /* 0x000fe4000f8e10ff */
[----:B------:R-:W-:Y:S02]  /*0370*/  LOP3.LUT R27, R27, 0xffffffc0, RZ, 0xc0, !PT ;  /* 0xffffffc01b1b7812 */ /* 0x000fe400078ec0ff */
[----:B------:R-:W-:-:S02]  /*0380*/  ISETP.GE.AND P1, PT, R26, 0x100, PT ;  /* 0x000001001a00780c */ /* 0x000fc40003f26270 */
[----:B------:R-:W-:Y:S01]  /*0390*/  IADD3 R47, R26, -R27, RZ ;  /* 0x8000001b1a2f7210 */ /* 0x000fe20007ffe0ff */
[----:B------:R-:W-:-:S04]  /*03a0*/  IMAD.MOV.U32 R42, RZ, RZ, RZ ;  /* 0x000000ffff2a7224 */ /* 0x000fc800078e00ff */
[----:B-1----:R-:W-:Y:S01]  /*03b0*/  IMAD.WIDE R24, R47, 0x4, R24 ;  /* 0x000000042f187825 */ /* 0x002fe200078e0218 */
[----:B--2---:R-:W-:Y:S01]  /*03c0*/  STS.128 [R37], R16 ;  /* 0x0000001025007388 */ /* 0x004fe20000000c00 */
[----:B------:R-:W-:Y:S06]  /*03d0*/  BAR.SYNC.DEFER_BLOCKING 0x0 ;  /* 0x0000000000007b1d */ /* 0x000fec0000010000 */
[----:B------:R-:W-:Y:S04]  /*03e0*/  LDS R26, [R30] ;  /* 0x000000001e1a7984 */ /* 0x000fe80000000800 */
[----:B------:R-:W-:Y:S04]  /*03f0*/  LDS R27, [R30+0x410] ;  /* 0x000410001e1b7984 */ /* 0x000fe80000000800 */
[----:B------:R-:W0:Y:S04]  /*0400*/  LDS R28, [R30+0x820] ;  /* 0x000820001e1c7984 */ /* 0x000e280000000800 */
[----:B------:R-:W1:Y:S01]  /*0410*/  LDS R29, [R30+0xc30] ;  /* 0x000c30001e1d7984 */ /* 0x000e620000000800 */
[----:B------:R-:W-:Y:S06]  /*0420*/  BAR.SYNC.DEFER_BLOCKING 0x0 ;  /* 0x0000000000007b1d */ /* 0x000fec0000010000 */
[----:B----4-:R2:W-:Y:S02]  /*0430*/  STS.128 [R37], R12 ;  /* 0x0000000c25007388 */ /* 0x0105e40000000c00 */
[----:B------:R-:W-:Y:S08]  /*0440*/  BAR.SYNC.DEFER_BLOCKING 0x0 ;  /* 0x0000000000007b1d */ /* 0x000ff00000010000 */
[----:B--2---:R-:W2:Y:S01]  /*0450*/  LDC.64 R12, c[0x0][0x230] ;  /* 0x00008c00ff0c7b82 */ /* 0x004ea20000000a00 */
[----:B------:R-:W4:Y:S04]  /*0460*/  LDS R35, [R30] ;  /* 0x000000001e237984 */ /* 0x000f280000000800 */
[----:B------:R-:W5:Y:S04]  /*0470*/  LDS R31, [R30+0x410] ;  /* 0x000410001e1f7984 */ /* 0x000f680000000800 */
[----:B------:R-:W0:Y:S04]  /*0480*/  LDS R33, [R30+0x820] ;  /* 0x000820001e217984 */ /* 0x000e280000000800 */
[----:B------:R-:W0:Y:S01]  /*0490*/  LDS R41, [R30+0xc30] ;  /* 0x000c30001e297984 */ /* 0x000e220000000800 */
[----:B------:R-:W-:Y:S06]  /*04a0*/  BAR.SYNC.DEFER_BLOCKING 0x0 ;  /* 0x0000000000007b1d */ /* 0x000fec0000010000 */
[----:B------:R1:W-:Y:S02]  /*04b0*/  STS.128 [R37], R8 ;  /* 0x0000000825007388 */ /* 0x0003e40000000c00 */
[----:B------:R-:W-:Y:S08]  /*04c0*/  BAR.SYNC.DEFER_BLOCKING 0x0 ;  /* 0x0000000000007b1d */ /* 0x000ff00000010000 */
[----:B-1----:R-:W1:Y:S08]  /*04d0*/  LDC.64 R10, c[0x0][0x218] ;  /* 0x00008600ff0a7b82 */ /* 0x002e700000000a00 */
[----:B------:R-:W0:Y:S01]  /*04e0*/  LDC.64 R8, c[0x0][0x228] ;  /* 0x00008a00ff087b82 */ /* 0x000e220000000a00 */
[----:B------:R-:W0:Y:S04]  /*04f0*/  LDS R46, [R30] ;  /* 0x000000001e2e7984 */ /* 0x000e280000000800 */
[----:B------:R-:W0:Y:S04]  /*0500*/  LDS R45, [R30+0x410] ;  /* 0x000410001e2d7984 */ /* 0x000e280000000800 */
[----:B------:R-:W-:Y:S04]  /*0510*/  LDS R44, [R30+0x820] ;  /* 0x000820001e2c7984 */ /* 0x000fe80000000800 */
[----:B------:R-:W4:Y:S01]  /*0520*/  LDS R43, [R30+0xc30] ;  /* 0x000c30001e2b7984 */ /* 0x000f220000000800 */
[----:B------:R-:W-:Y:S06]  /*0530*/  BAR.SYNC.DEFER_BLOCKING 0x0 ;  /* 0x0000000000007b1d */ /* 0x000fec0000010000 */
[----:B---3--:R3:W-:Y:S02]  /*0540*/  STS.128 [R37], R4 ;  /* 0x0000000425007388 */ /* 0x0087e40000000c00 */
[----:B------:R-:W-:Y:S06]  /*0550*/  BAR.SYNC.DEFER_BLOCKING 0x0 ;  /* 0x0000000000007b1d */ /* 0x000fec0000010000 */
[----:B------:R-:W4:Y:S01]  /*0560*/  @!P1 LDG.E.EL R42, desc[UR6][R24.64] ;  /* 0x00000006182a9981 */ /* 0x000f22000c2e1900 */
[----:B------:R-:W-:-:S02]  /*0570*/  IMAD.MOV.U32 R48, RZ, RZ, RZ ;  /* 0x000000ffff307224 */ /* 0x000fc400078e00ff */
[----:B-1----:R-:W-:-:S04]  /*0580*/  IMAD.WIDE R10, R47, 0x4, R10 ;  /* 0x000000042f0a7825 */ /* 0x002fc800078e020a */
[C---:B0-----:R-:W-:Y:S01]  /*0590*/  IMAD.WIDE R8, R47.reuse, 0x4, R8 ;  /* 0x000000042f087825 */ /* 0x041fe200078e0208 */
[----:B------:R0:W5:Y:S03]  /*05a0*/  @!P1 LDG.E.EL R48, desc[UR6][R10.64] ;  /* 0x000000060a309981 */ /* 0x000166000c2e1900 */
[----:B--2---:R-:W-:-:S04]  /*05b0*/  IMAD.WIDE R12, R47, 0x4, R12 ;  /* 0x000000042f0c7825 */ /* 0x004fc800078e020c */
[----:B------:R-:W-:Y:S01]  /*05c0*/  IMAD.MOV.U32 R50, RZ, RZ, RZ ;  /* 0x000000ffff327224 */ /* 0x000fe200078e00ff */
[----:B---3--:R-:W-:Y:S01]  /*05d0*/  SHF.R.U32.HI R4, RZ, 0x2, R20 ;  /* 0x00000002ff047819 */ /* 0x008fe20000011614 */
[----:B------:R-:W-:Y:S01]  /*05e0*/  IMAD.MOV.U32 R47, RZ, RZ, RZ ;  /* 0x000000ffff2f7224 */ /* 0x000fe200078e00ff */
[----:B------:R-:W-:Y:S02]  /*05f0*/  LOP3.LUT R39, R22, 0xc, R39, 0xf8, !PT ;  /* 0x0000000c16277812 */ /* 0x000fe400078ef827 */
[----:B------:R-:W-:Y:S01]  /*0600*/  CS2R R14, SRZ ;  /* 0x00000000000e7805 */ /* 0x000fe2000001ff00 */
[----:B------:R-:W-:Y:S04]  /*0610*/  LDS R53, [R30] ;  /* 0x000000001e357984 */ /* 0x000fe80000000800 */
[----:B------:R-:W2:Y:S04]  /*0620*/  @!P1 LDG.E.EL R47, desc[UR6][R8.64] ;  /* 0x00000006082f9981 */ /* 0x000ea8000c2e1900 */
[----:B------:R1:W2:Y:S01]  /*0630*/  @!P1 LDG.E.EL R50, desc[UR6][R12.64] ;  /* 0x000000060c329981 */ /* 0x0002a2000c2e1900 */
[----:B------:R-:W-:-:S03]  /*0640*/  SGXT.U32 R4, R4, 0x6 ;  /* 0x000000060404781a */ /* 0x000fc60000000000 */
[----:B------:R-:W-:Y:S01]  /*0650*/  LDS R51, [R30+0x410] ;  /* 0x000410001e337984 */ /* 0x000fe20000000800 */
[----:B------:R-:W-:Y:S02]  /*0660*/  PRMT R7, R4, 0x6540, R21 ;  /* 0x0000654004077816 */ /* 0x000fe40000000015 */
[----:B------:R-:W3:Y:S01]  /*0670*/  LDC.64 R20, c[0x0][0x238] ;  /* 0x00008e00ff147b82 */ /* 0x000ee20000000a00 */
[----:B------:R-:W-:Y:S01]  /*0680*/  LDS R49, [R30+0xc30] ;  /* 0x000c30001e317984 */ /* 0x000fe20000000800 */
[----:B------:R-:W-:-:S04]  /*0690*/  SHF.R.S32.HI R6, RZ, 0x1f, R7 ;  /* 0x0000001fff067819 */ /* 0x000fc80000011407 */
[----:B0-----:R-:W-:-:S04]  /*06a0*/  LEA.HI R11, R6, R7, RZ, 0x6 ;  /* 0x00000007060b7211 */ /* 0x001fc800078f30ff */
[C---:B-1----:R-:W-:Y:S01]  /*06b0*/  LOP3.LUT R12, R11.reuse, 0xfffc0, RZ, 0xc0, !PT ;  /* 0x000fffc00b0c7812 */ /* 0x042fe200078ec0ff */
[----:B------:R-:W-:Y:S01]  /*06c0*/  IMAD.SHL.U32 R11, R11, 0x4000, RZ ;  /* 0x000040000b0b7824 */ /* 0x000fe200078e00ff */
[----:B------:R-:W-:-:S03]  /*06d0*/  IADD3 R19, R39, 0x80000, RZ ;  /* 0x0008000027137810 */ /* 0x000fc60007ffe0ff */
[----:B------:R-:W-:Y:S01]  /*06e0*/  IMAD.IADD R40, R7, 0x1, -R12 ;  /* 0x0000000107287824 */ /* 0x000fe200078e0a0c */
[----:B------:R-:W-:Y:S02]  /*06f0*/  LOP3.LUT R11, R11, 0xfff00000, RZ, 0xc0, !PT ;  /* 0xfff000000b0b7812 */ /* 0x000fe400078ec0ff */
[----:B------:R-:W-:-:S03]  /*0700*/  ISETP.GE.AND P4, PT, R7, 0x100, PT ;  /* 0x000001000700780c */ /* 0x000fc60003f86270 */
[----:B------:R-:W-:Y:S01]  /*0710*/  IMAD R32, R40, 0x1000, R11 ;  /* 0x0000100028207824 */ /* 0x000fe200078e020b */
[----:B------:R-:W-:-:S03]  /*0720*/  LOP3.LUT R8, R7, 0x40, RZ, 0xfc, !PT ;  /* 0x0000004007087812 */ /* 0x000fc600078efcff */
[----:B------:R-:W-:Y:S01]  /*0730*/  IMAD.IADD R17, R19, 0x1, R32 ;  /* 0x0000000113117824 */ /* 0x000fe200078e0220 */
[C---:B------:R-:W-:Y:S02]  /*0740*/  LOP3.LUT R10, R7.reuse, 0x80, RZ, 0xfc, !PT ;  /* 0x00000080070a7812 */ /* 0x040fe400078efcff */
[----:B------:R-:W-:Y:S02]  /*0750*/  CS2R R4, SRZ ;  /* 0x0000000000047805 */ /* 0x000fe4000001ff00 */
[----:B------:R-:W-:Y:S02]  /*0760*/  LOP3.LUT R12, R7, 0xc0, RZ, 0xfc, !PT ;  /* 0x000000c0070c7812 */ /* 0x000fe400078efcff */
[----:B------:R-:W-:Y:S01]  /*0770*/  CS2R R6, SRZ ;  /* 0x0000000000067805 */ /* 0x000fe2000001ff00 */
[----:B---3--:R-:W-:Y:S01]  /*0780*/  IMAD.WIDE R16, R17, 0x4, R20 ;  /* 0x0000000411107825 */ /* 0x008fe200078e0214 */
[----:B------:R-:W-:-:S04]  /*0790*/  ISETP.GE.AND P3, PT, R8, 0x100, PT ;  /* 0x000001000800780c */ /* 0x000fc80003f66270 */
[----:B------:R0:W3:Y:S01]  /*07a0*/  @!P4 LDG.E.EL.128 R4, desc[UR6][R16.64] ;  /* 0x000000061004c981 */ /* 0x0000e2000c2e1d00 */
[C---:B------:R-:W-:Y:S02]  /*07b0*/  LEA.HI R8, R23.reuse, R8, RZ, 0x6 ;  /* 0x0000000817087211 */ /* 0x040fe400078f30ff */
[----:B------:R-:W-:Y:S02]  /*07c0*/  ISETP.GE.AND P2, PT, R10, 0x100, PT ;  /* 0x000001000a00780c */ /* 0x000fe40003f46270 */
[C---:B------:R-:W-:Y:S01]  /*07d0*/  LEA.HI R10, R23.reuse, R10, RZ, 0x6 ;  /* 0x0000000a170a7211 */ /* 0x040fe200078f30ff */
[----:B------:R-:W-:Y:S01]  /*07e0*/  IMAD.SHL.U32 R8, R8, 0x4000, RZ ;  /* 0x0000400008087824 */ /* 0x000fe200078e00ff */
[----:B------:R-:W-:Y:S02]  /*07f0*/  LEA.HI R23, R23, R12, RZ, 0x6 ;  /* 0x0000000c17177211 */ /* 0x000fe400078f30ff */
[----:B------:R-:W-:Y:S02]  /*0800*/  SHF.L.U32 R10, R10, 0xe, RZ ;  /* 0x0000000e0a0a7819 */ /* 0x000fe400000006ff */
[----:B------:R-:W-:Y:S01]  /*0810*/  LOP3.LUT R9, R8, 0xfff00000, RZ, 0xc0, !PT ;  /* 0xfff0000008097812 */ /* 0x000fe200078ec0ff */
[----:B------:R-:W-:Y:S01]  /*0820*/  IMAD.SHL.U32 R23, R23, 0x4000, RZ ;  /* 0x0000400017177824 */ /* 0x000fe200078e00ff */
[----:B------:R-:W-:-:S03]  /*0830*/  LOP3.LUT R11, R10, 0xfff00000, RZ, 0xc0, !PT ;  /* 0xfff000000a0b7812 */ /* 0x000fc600078ec0ff */
[C---:B------:R-:W-:Y:S01]  /*0840*/  IMAD R34, R40.reuse, 0x1000, R9 ;  /* 0x0000100028227824 */ /* 0x040fe200078e0209 */
[----:B------:R-:W-:Y:S01]  /*0850*/  LOP3.LUT R23, R23, 0xfff00000, RZ, 0xc0, !PT ;  /* 0xfff0000017177812 */ /* 0x000fe200078ec0ff */
[----:B------:R-:W-:-:S03]  /*0860*/  IMAD R38, R40, 0x1000, R11 ;  /* 0x0000100028267824 */ /* 0x000fc600078e020b */
[----:B------:R-:W-:Y:S01]  /*0870*/  LEA R40, R40, R23, 0xc ;  /* 0x0000001728287211 */ /* 0x000fe200078e60ff */
[C---:B------:R-:W-:Y:S01]  /*0880*/  IMAD.IADD R23, R19.reuse, 0x1, R34 ;  /* 0x0000000113177824 */ /* 0x040fe200078e0222 */
[----:B------:R-:W-:Y:S02]  /*0890*/  CS2R R8, SRZ ;  /* 0x0000000000087805 */ /* 0x000fe4000001ff00 */
[----:B------:R-:W-:Y:S02]  /*08a0*/  CS2R R10, SRZ ;  /* 0x00000000000a7805 */ /* 0x000fe4000001ff00 */
[----:B------:R-:W-:Y:S01]  /*08b0*/  ISETP.GE.AND P1, PT, R12, 0x100, PT ;  /* 0x000001000c00780c */ /* 0x000fe20003f26270 */
[----:B------:R-:W-:Y:S02]  /*08c0*/  IMAD.IADD R25, R19, 0x1, R38 ;  /* 0x0000000113197824 */ /* 0x000fe400078e0226 */
[----:B------:R-:W-:Y:S01]  /*08d0*/  IMAD.WIDE R22, R23, 0x4, R20 ;  /* 0x0000000417167825 */ /* 0x000fe200078e0214 */
[----:B------:R-:W-:-:S03]  /*08e0*/  CS2R R12, SRZ ;  /* 0x00000000000c7805 */ /* 0x000fc6000001ff00 */
[----:B------:R-:W-:Y:S01]  /*08f0*/  IMAD.IADD R19, R19, 0x1, R40 ;  /* 0x0000000113137824 */ /* 0x000fe200078e0228 */
[----:B------:R-:W3:Y:S01]  /*0900*/  @!P3 LDG.E.EL.128 R8, desc[UR6][R22.64] ;  /* 0x000000061608b981 */ /* 0x000ee2000c2e1d00 */
[----:B------:R-:W-:Y:S01]  /*0910*/  IMAD.WIDE R24, R25, 0x4, R20 ;  /* 0x0000000419187825 */ /* 0x000fe200078e0214 */
[----:B0-----:R-:W-:-:S03]  /*0920*/  CS2R R16, SRZ ;  /* 0x0000000000107805 */ /* 0x001fc6000001ff00 */
[----:B------:R-:W-:Y:S01]  /*0930*/  IMAD.WIDE R20, R19, 0x4, R20 ;  /* 0x0000000413147825 */ /* 0x000fe200078e0214 */
[----:B------:R-:W-:Y:S01]  /*0940*/  CS2R R18, SRZ ;  /* 0x0000000000127805 */ /* 0x000fe2000001ff00 */
[----:B------:R0:W3:Y:S05]  /*0950*/  @!P2 LDG.E.EL.128 R12, desc[UR6][R24.64] ;  /* 0x00000006180ca981 */ /* 0x0000ea000c2e1d00 */
[----:B------:R1:W3:Y:S04]  /*0960*/  @!P1 LDG.E.EL.128 R16, desc[UR6][R20.64] ;  /* 0x0000000614109981 */ /* 0x0002e8000c2e1d00 */
[----:B0-----:R-:W0:Y:S01]  /*0970*/  LDS R25, [R30+0x820] ;  /* 0x000820001e197984 */ /* 0x001e220000000800 */
[----:B-1----:R-:W-:Y:S01]  /*0980*/  IMAD.MOV.U32 R21, RZ, RZ, 0x3e800000 ;  /* 0x3e800000ff157424 */ /* 0x002fe200078e00ff */
[----:B------:R-:W1:Y:S01]  /*0990*/  S2UR UR4, SR_CgaCtaId ;  /* 0x00000000000479c3 */ /* 0x000e620000008800 */
[----:B------:R-:W-:-:S02]  /*09a0*/  UMOV UR5, 0x400 ;  /* 0x0000040000057882 */ /* 0x000fc40000000000 */
[----:B-1----:R-:W-:Y:S01]  /*09b0*/  UPRMT UR4, UR4, 0x654, UR5 ;  /* 0x0000065404047896 */ /* 0x002fe20008000005 */
[----:B----4-:R-:W-:-:S04]  /*09c0*/  FADD R52, R42, 9.9999997473787516356e-06 ;  /* 0x3727c5ac2a347421 */ /* 0x010fc80000000000 */
[----:B------:R-:W1:Y:S02]  /*09d0*/  MUFU.SQRT R54, R52 ;  /* 0x0000003400367308 */ /* 0x000e640000002000 */
[C---:B-1----:R-:W-:Y:S02]  /*09e0*/  FSETP.GT.AND P5, PT, R54.reuse, 8.50705917302346158658e+37, PT ;  /* 0x7e8000003600780b */ /* 0x042fe40003fa4000 */
[----:B------:R-:W-:-:S11]  /*09f0*/  FSETP.GEU.AND P6, PT, R54, 1.175494350822287508e-38, PT ;  /* 0x008000003600780b */ /* 0x000fd60003fce000 */
[----:B------:R-:W-:-:S04]  /*0a00*/  @P5 FMUL R54, R54, 0.25 ;  /* 0x3e80000036365820 */ /* 0x000fc80000400000 */
[----:B------:R-:W-:-:S04]  /*0a10*/  @!P6 FMUL R54, R54, 16777216 ;  /* 0x4b8000003636e820 */ /* 0x000fc80000400000 */
[----:B------:R-:W1:Y:S01]  /*0a20*/  MUFU.RCP R20, R54 ;  /* 0x0000003600147308 */ /* 0x000e620000001000 */
[----:B------:R-:W-:-:S05]  /*0a30*/  FSEL R21, R21, 1, P5 ;  /* 0x3f80000015157808 */ /* 0x000fca0002800000 */
[----:B------:R-:W-:Y:S01]  /*0a40*/  @!P6 FMUL R21, R21, 16777216 ;  /* 0x4b8000001515e820 */ /* 0x000fe20000400000 */
[--C-:B-----5:R-:W-:Y:S01]  /*0a50*/  FADD R23, R28, -R48.reuse ;  /* 0x800000301c177221 */ /* 0x120fe20000000000 */
[----:B------:R-:W4:Y:S01]  /*0a60*/  S2R R42, SR_TID.X ;  /* 0x00000000002a7919 */ /* 0x000f220000002100 */
[--C-:B------:R-:W-:Y:S01]  /*0a70*/  FADD R27, R27, -R48.reuse ;  /* 0x800000301b1b7221 */ /* 0x100fe20000000000 */
[----:B-1----:R-:W-:Y:S01]  /*0a80*/  FMUL R20, R20, R21 ;  /* 0x0000001514147220 */ /* 0x002fe20000400000 */
[--C-:B------:R-:W-:Y:S01]  /*0a90*/  FADD R21, R26, -R48.reuse ;  /* 0x800000301a157221 */ /* 0x100fe20000000000 */
[----:B------:R-:W-:Y:S02]  /*0aa0*/  FADD R29, R29, -R48 ;  /* 0x800000301d1d7221 */ /* 0x000fe40000000000 */
[C---:B------:R-:W-:Y:S01]  /*0ab0*/  FMUL R23, R20.reuse, R23 ;  /* 0x0000001714177220 */ /* 0x040fe20000400000 */
[C---:B------:R-:W-:Y:S01]  /*0ac0*/  FMUL R21, R20.reuse, R21 ;  /* 0x0000001514157220 */ /* 0x040fe20000400000 */
[C---:B------:R-:W-:Y:S01]  /*0ad0*/  FMUL R29, R20.reuse, R29 ;  /* 0x0000001d141d7220 */ /* 0x040fe20000400000 */
[C---:B------:R-:W-:Y:S01]  /*0ae0*/  FMUL R27, R20.reuse, R27 ;  /* 0x0000001b141b7220 */ /* 0x040fe20000400000 */
[-CC-:B--2---:R-:W-:Y:S01]  /*0af0*/  FFMA R23, R23, R47.reuse, R50.reuse ;  /* 0x0000002f17177223 */ /* 0x184fe20000000032 */
[-C--:B------:R-:W-:Y:S01]  /*0b00*/  FFMA R21, R21, R47.reuse, R50 ;  /* 0x0000002f15157223 */ /* 0x080fe20000000032 */
[--C-:B------:R-:W-:Y:S01]  /*0b10*/  FADD R35, R35, -R48.reuse ;  /* 0x8000003023237221 */ /* 0x100fe20000000000 */
[----:B------:R-:W-:Y:S01]  /*0b20*/  FADD R31, R31, -R48 ;  /* 0x800000301f1f7221 */ /* 0x000fe20000000000 */
[-CC-:B------:R-:W-:Y:S01]  /*0b30*/  FFMA R27, R27, R47.reuse, R50.reuse ;  /* 0x0000002f1b1b7223 */ /* 0x180fe20000000032 */
[----:B------:R-:W-:Y:S01]  /*0b40*/  FFMA R29, R29, R47, R50 ;  /* 0x0000002f1d1d7223 */ /* 0x000fe20000000032 */
[----:B------:R-:W-:Y:S01]  /*0b50*/  FSETP.GEU.AND P6, PT, R23, RZ, PT ;  /* 0x000000ff1700720b */ /* 0x000fe20003fce000 */
[C---:B------:R-:W-:Y:S01]  /*0b60*/  FMUL R31, R20.reuse, R31 ;  /* 0x0000001f141f7220 */ /* 0x040fe20000400000 */
[----:B------:R-:W-:Y:S01]  /*0b70*/  FSETP.GEU.AND P5, PT, R21, RZ, PT ;  /* 0x000000ff1500720b */ /* 0x000fe20003fae000 */
[C---:B------:R-:W-:Y:S01]  /*0b80*/  FMUL R35, R20.reuse, R35 ;  /* 0x0000002314237220 */ /* 0x040fe20000400000 */
[--C-:B------:R-:W-:Y:S01]  /*0b90*/  FADD R33, R33, -R48.reuse ;  /* 0x8000003021217221 */ /* 0x100fe20000000000 */
[----:B------:R-:W-:Y:S01]  /*0ba0*/  FADD R57, R41, -R48 ;  /* 0x8000003029397221 */ /* 0x000fe20000000000 */
[----:B------:R-:W-:Y:S01]  /*0bb0*/  FSEL R23, R23, RZ, P6 ;  /* 0x000000ff17177208 */ /* 0x000fe20003000000 */
[-CC-:B------:R-:W-:Y:S01]  /*0bc0*/  FFMA R35, R35, R47.reuse, R50.reuse ;  /* 0x0000002f23237223 */ /* 0x180fe20000000032 */
[----:B------:R-:W-:Y:S01]  /*0bd0*/  FSEL R21, R21, RZ, P5 ;  /* 0x000000ff15157208 */ /* 0x000fe20002800000 */
[----:B------:R-:W-:Y:S01]  /*0be0*/  FFMA R31, R31, R47, R50 ;  /* 0x0000002f1f1f7223 */ /* 0x000fe20000000032 */
[----:B------:R-:W-:Y:S01]  /*0bf0*/  FSETP.GEU.AND P6, PT, R27, RZ, PT ;  /* 0x000000ff1b00720b */ /* 0x000fe20003fce000 */
[C---:B------:R-:W-:Y:S01]  /*0c00*/  FMUL R57, R20.reuse, R57 ;  /* 0x0000003914397220 */ /* 0x040fe20000400000 */
[----:B------:R-:W-:Y:S01]  /*0c10*/  FSETP.GEU.AND P5, PT, R29, RZ, PT ;  /* 0x000000ff1d00720b */ /* 0x000fe20003fae000 */
[----:B------:R-:W-:Y:S01]  /*0c20*/  FMUL R33, R20, R33 ;  /* 0x0000002114217220 */ /* 0x000fe20000400000 */
[--C-:B------:R-:W-:Y:S01]  /*0c30*/  FADD R55, R46, -R48.reuse ;  /* 0x800000302e377221 */ /* 0x100fe20000000000 */
[----:B------:R-:W-:Y:S01]  /*0c40*/  FADD R45, R45, -R48 ;  /* 0x800000302d2d7221 */ /* 0x000fe20000000000 */
[----:B------:R-:W-:Y:S01]  /*0c50*/  FSEL R27, R27, RZ, P6 ;  /* 0x000000ff1b1b7208 */ /* 0x000fe20003000000 */
[-CC-:B------:R-:W-:Y:S01]  /*0c60*/  FFMA R33, R33, R47.reuse, R50.reuse ;  /* 0x0000002f21217223 */ /* 0x180fe20000000032 */
[----:B------:R-:W-:Y:S01]  /*0c70*/  FSEL R29, R29, RZ, P5 ;  /* 0x000000ff1d1d7208 */ /* 0x000fe20002800000 */
[----:B------:R-:W-:Y:S01]  /*0c80*/  FFMA R57, R57, R47, R50 ;  /* 0x0000002f39397223 */ /* 0x000fe20000000032 */
[----:B------:R-:W-:Y:S01]  /*0c90*/  FSETP.GEU.AND P5, PT, R35, RZ, PT ;  /* 0x000000ff2300720b */ /* 0x000fe20003fae000 */
[--C-:B------:R-:W-:Y:S01]  /*0ca0*/  FADD R43, R43, -R48.reuse ;  /* 0x800000302b2b7221 */ /* 0x100fe20000000000 */
[----:B------:R-:W-:Y:S01]  /*0cb0*/  FSETP.GEU.AND P6, PT, R31, RZ, PT ;  /* 0x000000ff1f00720b */ /* 0x000fe20003fce000 */
[C---:B------:R-:W-:Y:S01]  /*0cc0*/  FMUL R45, R20.reuse, R45 ;  /* 0x0000002d142d7220 */ /* 0x040fe20000400000 */
[----:B------:R-:W-:Y:S01]  /*0cd0*/  FMUL R55, R20, R55 ;  /* 0x0000003714377220 */ /* 0x000fe20000400000 */
[--C-:B------:R-:W-:Y:S01]  /*0ce0*/  FADD R59, R44, -R48.reuse ;  /* 0x800000302c3b7221 */ /* 0x100fe20000000000 */
[----:B0-----:R-:W-:Y:S01]  /*0cf0*/  FADD R41, R25, -R48 ;  /* 0x8000003019297221 */ /* 0x001fe20000000000 */
[----:B------:R-:W-:Y:S01]  /*0d00*/  FSEL R35, R35, RZ, P5 ;  /* 0x000000ff23237208 */ /* 0x000fe20002800000 */
[C---:B------:R-:W-:Y:S01]  /*0d10*/  FMUL R25, R20.reuse, R43 ;  /* 0x0000002b14197220 */ /* 0x040fe20000400000 */
[----:B------:R-:W-:Y:S01]  /*0d20*/  FSEL R31, R31, RZ, P6 ;  /* 0x000000ff1f1f7208 */ /* 0x000fe20003000000 */
[-CC-:B------:R-:W-:Y:S01]  /*0d30*/  FFMA R55, R55, R47.reuse, R50.reuse ;  /* 0x0000002f37377223 */ /* 0x180fe20000000032 */
[----:B------:R-:W-:Y:S01]  /*0d40*/  FFMA R45, R45, R47, R50 ;  /* 0x0000002f2d2d7223 */ /* 0x000fe20000000032 */
[----:B------:R-:W-:Y:S01]  /*0d50*/  FSETP.GEU.AND P5, PT, R33, RZ, PT ;  /* 0x000000ff2100720b */ /* 0x000fe20003fae000 */
[----:B------:R-:W-:Y:S01]  /*0d60*/  FMUL R43, R20, R59 ;  /* 0x0000003b142b7220 */ /* 0x000fe20000400000 */
[----:B------:R-:W-:Y:S01]  /*0d70*/  FSETP.GEU.AND P6, PT, R57, RZ, PT ;  /* 0x000000ff3900720b */ /* 0x000fe20003fce000 */
[--C-:B------:R-:W-:Y:S01]  /*0d80*/  FADD R53, R53, -R48.reuse ;  /* 0x8000003035357221 */ /* 0x100fe20000000000 */
[----:B------:R-:W-:Y:S01]  /*0d90*/  FADD R51, R51, -R48 ;  /* 0x8000003033337221 */ /* 0x000fe20000000000 */
[----:B------:R-:W-:Y:S01]  /*0da0*/  FSEL R33, R33, RZ, P5 ;  /* 0x000000ff21217208 */ /* 0x000fe20002800000 */
[-CC-:B------:R-:W-:Y:S01]  /*0db0*/  FFMA R43, R43, R47.reuse, R50.reuse ;  /* 0x0000002f2b2b7223 */ /* 0x180fe20000000032 */
[----:B------:R-:W-:Y:S01]  /*0dc0*/  FSEL R57, R57, RZ, P6 ;  /* 0x000000ff39397208 */ /* 0x000fe20003000000 */
[----:B------:R-:W-:Y:S01]  /*0dd0*/  FFMA R25, R25, R47, R50 ;  /* 0x0000002f19197223 */ /* 0x000fe20000000032 */
[----:B----4-:R-:W-:Y:S01]  /*0de0*/  SHF.L.U32 R22, R42, 0x4, RZ ;  /* 0x000000042a167819 */ /* 0x010fe200000006ff */
[C---:B------:R-:W-:Y:S01]  /*0df0*/  FMUL R53, R20.reuse, R53 ;  /* 0x0000003514357220 */ /* 0x040fe20000400000 */
[----:B------:R-:W-:Y:S01]  /*0e00*/  BAR.SYNC.DEFER_BLOCKING 0x0 ;  /* 0x0000000000007b1d */ /* 0x000fe20000010000 */
[----:B------:R-:W-:Y:S01]  /*0e10*/  FSETP.GEU.AND P5, PT, R55, RZ, PT ;  /* 0x000000ff3700720b */ /* 0x000fe20003fae000 */
[----:B------:R-:W-:Y:S01]  /*0e20*/  FMUL R51, R20, R51 ;  /* 0x0000003314337220 */ /* 0x000fe20000400000 */
[----:B------:R-:W-:Y:S01]  /*0e30*/  FSETP.GEU.AND P6, PT, R45, RZ, PT ;  /* 0x000000ff2d00720b */ /* 0x000fe20003fce000 */
[----:B------:R-:W-:Y:S01]  /*0e40*/  FADD R49, R49, -R48 ;  /* 0x8000003031317221 */ /* 0x000fe20000000000 */
[----:B------:R-:W-:Y:S01]  /*0e50*/  LOP3.LUT R22, R22, 0xff0, RZ, 0xc0, !PT ;  /* 0x00000ff016167812 */ /* 0x000fe200078ec0ff */
[-CC-:B------:R-:W-:Y:S01]  /*0e60*/  FFMA R53, R53, R47.reuse, R50.reuse ;  /* 0x0000002f35357223 */ /* 0x180fe20000000032 */
[----:B------:R-:W-:Y:S01]  /*0e70*/  FSEL R55, R55, RZ, P5 ;  /* 0x000000ff37377208 */ /* 0x000fe20002800000 */
[----:B------:R-:W-:Y:S01]  /*0e80*/  FFMA R51, R51, R47, R50 ;  /* 0x0000002f33337223 */ /* 0x000fe20000000032 */
[----:B------:R-:W-:Y:S01]  /*0e90*/  FSEL R45, R45, RZ, P6 ;  /* 0x000000ff2d2d7208 */ /* 0x000fe20003000000 */
[C---:B------:R-:W-:Y:S01]  /*0ea0*/  FMUL R41, R20.reuse, R41 ;  /* 0x0000002914297220 */ /* 0x040fe20000400000 */
[----:B------:R-:W-:Y:S01]  /*0eb0*/  FSETP.GEU.AND P5, PT, R43, RZ, PT ;  /* 0x000000ff2b00720b */ /* 0x000fe20003fae000 */
[----:B------:R-:W-:Y:S01]  /*0ec0*/  FMUL R49, R20, R49 ;  /* 0x0000003114317220 */ /* 0x000fe20000400000 */
[----:B------:R-:W-:-:S02]  /*0ed0*/  FSETP.GEU.AND P6, PT, R25, RZ, PT ;  /* 0x000000ff1900720b */ /* 0x000fc40003fce000 */
[C---:B------:R-:W-:Y:S01]  /*0ee0*/  LEA.HI R59, R22.reuse, UR4, RZ, 0x1e ;  /* 0x00000004163b7c11 */ /* 0x040fe2000f8ff0ff */
[-CC-:B------:R-:W-:Y:S01]  /*0ef0*/  FFMA R20, R41, R47.reuse, R50.reuse ;  /* 0x0000002f29147223 */ /* 0x180fe20000000032 */
[----:B------:R-:W-:Y:S01]  /*0f00*/  FSEL R43, R43, RZ, P5 ;  /* 0x000000ff2b2b7208 */ /* 0x000fe20002800000 */
[----:B------:R-:W-:Y:S01]  /*0f10*/  FFMA R49, R49, R47, R50 ;  /* 0x0000002f31317223 */ /* 0x000fe20000000032 */
[----:B------:R-:W-:Y:S02]  /*0f20*/  FSEL R25, R25, RZ, P6 ;  /* 0x000000ff19197208 */ /* 0x000fe40003000000 */
[----:B------:R-:W-:Y:S02]  /*0f30*/  FSETP.GEU.AND P5, PT, R53, RZ, PT ;  /* 0x000000ff3500720b */ /* 0x000fe40003fae000 */
[----:B------:R-:W-:Y:S01]  /*0f40*/  FSETP.GEU.AND P6, PT, R51, RZ, PT ;  /* 0x000000ff3300720b */ /* 0x000fe20003fce000 */
[----:B------:R-:W-:Y:S01]  /*0f50*/  IMAD R28, R22, 0x4, R59 ;  /* 0x00000004161c7824 */ /* 0x000fe200078e023b */
[----:B------:R-:W-:-:S02]  /*0f60*/  FSEL R53, R53, RZ, P5 ;  /* 0x000000ff35357208 */ /* 0x000fc40002800000 */
[----:B------:R-:W-:Y:S02]  /*0f70*/  FSEL R51, R51, RZ, P6 ;  /* 0x000000ff33337208 */ /* 0x000fe40003000000 */
[----:B------:R-:W-:Y:S02]  /*0f80*/  FSETP.GEU.AND P5, PT, R20, RZ, PT ;  /* 0x000000ff1400720b */ /* 0x000fe40003fae000 */
[C---:B------:R-:W-:Y:S01]  /*0f90*/  FSETP.GEU.AND P6, PT, R49.reuse, RZ, PT ;  /* 0x000000ff3100720b */ /* 0x040fe20003fce000 */
[----:B------:R0:W-:Y:S03]  /*0fa0*/  STS [R28+0x4], R27 ;  /* 0x0000041b1c007388 */ /* 0x0001e60000000800 */
[----:B------:R-:W-:Y:S01]  /*0fb0*/  FSEL R49, R49, RZ, P6 ;  /* 0x000000ff31317208 */ /* 0x000fe20003000000 */
[----:B------:R-:W-:Y:S01]  /*0fc0*/  STS [R28], R21 ;  /* 0x000000151c007388 */ /* 0x000fe20000000800 */
[----:B------:R-:W-:Y:S01]  /*0fd0*/  IMAD.SHL.U32 R41, R42, 0x4, RZ ;  /* 0x000000042a297824 */ /* 0x000fe200078e00ff */
[----:B0-----:R-:W-:-:S02]  /*0fe0*/  FSEL R27, R20, RZ, P5 ;  /* 0x000000ff141b7208 */ /* 0x001fc40002800000 */
[----:B------:R-:W-:Y:S04]  /*0ff0*/  STS [R28+0x8], R23 ;  /* 0x000008171c007388 */ /* 0x000fe80000000800 */
[----:B------:R-:W-:Y:S04]  /*1000*/  STS [R28+0xc], R29 ;  /* 0x00000c1d1c007388 */ /* 0x000fe80000000800 */
[----:B------:R-:W-:Y:S04]  /*1010*/  STS [R28+0x10], R35 ;  /* 0x000010231c007388 */ /* 0x000fe80000000800 */
[----:B------:R-:W-:Y:S04]  /*1020*/  STS [R28+0x14], R31 ;  /* 0x0000141f1c007388 */ /* 0x000fe80000000800 */
[----:B------:R-:W-:Y:S04]  /*1030*/  STS [R28+0x18], R33 ;  /* 0x000018211c007388 */ /* 0x000fe80000000800 */
[----:B------:R-:W-:Y:S04]  /*1040*/  STS [R28+0x1c], R57 ;  /* 0x00001c391c007388 */ /* 0x000fe80000000800 */
[----:B------:R-:W-:Y:S04]  /*1050*/  STS [R28+0x20], R55 ;  /* 0x000020371c007388 */ /* 0x000fe80000000800 */
[----:B------:R0:W-:Y:S04]  /*1060*/  STS [R28+0x24], R45 ;  /* 0x0000242d1c007388 */ /* 0x0001e80000000800 */
[----:B------:R1:W-:Y:S04]  /*1070*/  STS [R28+0x28], R43 ;  /* 0x0000282b1c007388 */ /* 0x0003e80000000800 */
[----:B------:R-:W-:Y:S04]  /*1080*/  STS [R28+0x2c], R25 ;  /* 0x00002c191c007388 */ /* 0x000fe80000000800 */
[----:B------:R-:W-:Y:S04]  /*1090*/  STS [R28+0x30], R53 ;  /* 0x000030351c007388 */ /* 0x000fe80000000800 */
[----:B------:R-:W-:Y:S04]  /*10a0*/  STS [R28+0x34], R51 ;  /* 0x000034331c007388 */ /* 0x000fe80000000800 */
[----:B------:R2:W-:Y:S01]  /*10b0*/  STS [R28+0x3c], R49 ;  /* 0x00003c311c007388 */ /* 0x0005e20000000800 */
[----:B------:R-:W-:Y:S01]  /*10c0*/  LOP3.LUT R41, R41, 0x3fc, RZ, 0xc0, !PT ;  /* 0x000003fc29297812 */ /* 0x000fe200078ec0ff */
[----:B0-----:R-:W0:Y:S02]  /*10d0*/  LDC.64 R44, c[0x0][0x240] ;  /* 0x00009000ff2c7b82 */ /* 0x001e240000000a00 */
[----:B------:R4:W-:Y:S01]  /*10e0*/  STS [R28+0x38], R27 ;  /* 0x0000381b1c007388 */ /* 0x0009e20000000800 */
[----:B------:R-:W-:-:S02]  /*10f0*/  LOP3.LUT R23, R41, 0x400, RZ, 0xfc, !PT ;  /* 0x0000040029177812 */ /* 0x000fc400078efcff */
[----:B------:R-:W-:Y:S02]  /*1100*/  LOP3.LUT R21, R42, 0xfc, RZ, 0xc0, !PT ;  /* 0x000000fc2a157812 */ /* 0x000fe400078ec0ff */
[----:B-1----:R-:W-:-:S03]  /*1110*/  SHF.R.U32.HI R43, RZ, 0x4, R23 ;  /* 0x00000004ff2b7819 */ /* 0x002fc60000011617 */
[----:B------:R-:W-:Y:S01]  /*1120*/  VIADD R22, R21, UR4 ;  /* 0x0000000415167c36 */ /* 0x000fe20008000000 */
[----:B------:R-:W-:-:S04]  /*1130*/  LEA R20, R43, UR4, 0x2 ;  /* 0x000000042b147c11 */ /* 0x000fc8000f8e10ff */
[C---:B------:R-:W-:Y:S01]  /*1140*/  LEA R29, R41.reuse, R22, 0x2 ;  /* 0x00000016291d7211 */ /* 0x040fe200078e10ff */
[----:B------:R-:W-:Y:S01]  /*1150*/  BAR.SYNC.DEFER_BLOCKING 0x0 ;  /* 0x0000000000007b1d */ /* 0x000fe20000010000 */
[C---:B------:R-:W-:Y:S01]  /*1160*/  IMAD R30, R41.reuse, 0x4, R20 ;  /* 0x00000004291e7824 */ /* 0x040fe200078e0214 */
[C---:B------:R-:W-:Y:S02]  /*1170*/  LOP3.LUT R47, R41.reuse, 0x800, RZ, 0xfc, !PT ;  /* 0x00000800292f7812 */ /* 0x040fe400078efcff */
[----:B------:R-:W-:Y:S02]  /*1180*/  LOP3.LUT R46, R41, 0xc00, RZ, 0xfc, !PT ;  /* 0x00000c00292e7812 */ /* 0x000fe400078efcff */
[----:B------:R-:W-:Y:S02]  /*1190*/  SHF.R.U32.HI R47, RZ, 0x4, R47 ;  /* 0x00000004ff2f7819 */ /* 0x000fe4000001162f */
[----:B------:R-:W-:Y:S01]  /*11a0*/  SHF.R.U32.HI R46, RZ, 0x4, R46 ;  /* 0x00000004ff2e7819 */ /* 0x000fe2000001162e */
[----:B--2---:R-:W-:Y:S01]  /*11b0*/  IMAD.IADD R49, R39, 0x1, R32 ;  /* 0x0000000127317824 */ /* 0x004fe200078e0220 */
[----:B----4-:R-:W-:-:S02]  /*11c0*/  LEA R28, R47, UR4, 0x2 ;  /* 0x000000042f1c7c11 */ /* 0x010fc4000f8e10ff */
[----:B------:R-:W-:Y:S02]  /*11d0*/  LEA R32, R46, UR4, 0x2 ;  /* 0x000000042e207c11 */ /* 0x000fe4000f8e10ff */
[C---:B------:R-:W-:Y:S01]  /*11e0*/  LEA R52, R41.reuse, R28, 0x2 ;  /* 0x0000001c29347211 */ /* 0x040fe200078e10ff */
[----:B------:R-:W-:Y:S04]  /*11f0*/  LDS R20, [R29] ;  /* 0x000000001d147984 */ /* 0x000fe80000000800 */
[----:B------:R-:W-:Y:S04]  /*1200*/  LDS R21, [R29+0x4] ;  /* 0x000004001d157984 */ /* 0x000fe80000000800 */
[----:B------:R-:W-:Y:S04]  /*1210*/  LDS R22, [R29+0x8] ;  /* 0x000008001d167984 */ /* 0x000fe80000000800 */
[----:B------:R-:W1:Y:S04]  /*1220*/  LDS R23, [R29+0xc] ;  /* 0x00000c001d177984 */ /* 0x000e680000000800 */
[----:B------:R-:W-:Y:S04]  /*1230*/  LDS R24, [R30+0x1000] ;  /* 0x001000001e187984 */ /* 0x000fe80000000800 */
[----:B------:R-:W-:Y:S04]  /*1240*/  LDS R25, [R30+0x1004] ;  /* 0x001004001e197984 */ /* 0x000fe80000000800 */
[----:B------:R-:W-:Y:S04]  /*1250*/  LDS R26, [R30+0x1008] ;  /* 0x001008001e1a7984 */ /* 0x000fe80000000800 */
[----:B------:R-:W2:Y:S01]  /*1260*/  LDS R27, [R30+0x100c] ;  /* 0x00100c001e1b7984 */ /* 0x000ea20000000800 */
[----:B------:R-:W-:-:S02]  /*1270*/  IMAD R53, R41, 0x4, R32 ;  /* 0x0000000429357824 */ /* 0x000fc400078e0220 */
[----:B------:R-:W-:Y:S01]  /*1280*/  IMAD.IADD R51, R39, 0x1, R34 ;  /* 0x0000000127337824 */ /* 0x000fe200078e0222 */
[----:B------:R-:W-:Y:S04]  /*1290*/  LDS R28, [R52+0x2000] ;  /* 0x00200000341c7984 */ /* 0x000fe80000000800 */
[----:B------:R-:W-:Y:S04]  /*12a0*/  LDS R29, [R52+0x2004] ;  /* 0x00200400341d7984 */ /* 0x000fe80000000800 */
[----:B------:R-:W-:Y:S04]  /*12b0*/  LDS R30, [R52+0x2008] ;  /* 0x00200800341e7984 */ /* 0x000fe80000000800 */
[----:B------:R-:W4:Y:S04]  /*12c0*/  LDS R31, [R52+0x200c] ;  /* 0x00200c00341f7984 */ /* 0x000f280000000800 */
[----:B------:R-:W-:Y:S04]  /*12d0*/  LDS R32, [R53+0x3000] ;  /* 0x0030000035207984 */ /* 0x000fe80000000800 */
[----:B------:R-:W-:Y:S04]  /*12e0*/  LDS R33, [R53+0x3004] ;  /* 0x0030040035217984 */ /* 0x000fe80000000800 */
[----:B------:R-:W-:Y:S04]  /*12f0*/  LDS R34, [R53+0x3008] ;  /* 0x0030080035227984 */ /* 0x000fe80000000800 */
[----:B------:R-:W5:Y:S01]  /*1300*/  LDS R35, [R53+0x300c] ;  /* 0x00300c0035237984 */ /* 0x000f620000000800 */
[----:B------:R-:W-:Y:S01]  /*1310*/  SHF.R.U32.HI R55, RZ, 0x2, R42 ;  /* 0x00000002ff377819 */ /* 0x000fe2000001162a */
[----:B------:R-:W-:-:S02]  /*1320*/  IMAD.SHL.U32 R42, R42, 0x400, RZ ;  /* 0x000004002a2a7824 */ /* 0x000fc400078e00ff */
[----:B0-----:R-:W-:Y:S01]  /*1330*/  IMAD.WIDE R48, R49, 0x4, R44 ;  /* 0x0000000431307825 */ /* 0x001fe200078e022c */
[----:B------:R-:W-:-:S03]  /*1340*/  SGXT.U32 R55, R55, 0x6 ;  /* 0x000000063737781a */ /* 0x000fc60000000000 */
[----:B------:R-:W-:Y:S01]  /*1350*/  IMAD.WIDE R50, R51, 0x4, R44 ;  /* 0x0000000433327825 */ /* 0x000fe200078e022c */
[----:B------:R-:W-:Y:S01]  /*1360*/  LOP3.LUT R42, R42, 0xc00, RZ, 0xc0, !PT ;  /* 0x00000c002a2a7812 */ /* 0x000fe200078ec0ff */
[----:B-1----:R0:W-:Y:S04]  /*1370*/  @!P4 STG.E.128 desc[UR6][R48.64], R20 ;  /* 0x000000143000c986 */ /* 0x0021e8000c101d06 */
[----:B--2---:R1:W-:Y:S01]  /*1380*/  @!P3 STG.E.128 desc[UR6][R50.64], R24 ;  /* 0x000000183200b986 */ /* 0x0043e2000c101d06 */
[----:B0-----:R-:W-:Y:S01]  /*1390*/  IMAD.IADD R49, R39, 0x1, R38 ;  /* 0x0000000127317824 */ /* 0x001fe200078e0226 */
[----:B------:R-:W-:Y:S02]  /*13a0*/  IADD3 R39, R39, R40, RZ ;  /* 0x0000002827277210 */ /* 0x000fe40007ffe0ff */
[----:B------:R-:W-:-:S02]  /*13b0*/  LOP3.LUT R48, R42, R55, RZ, 0xfc, !PT ;  /* 0x000000372a307212 */ /* 0x000fc400078efcff */
[C---:B------:R-:W-:Y:S02]  /*13c0*/  LOP3.LUT R40, R42.reuse, 0x200, RZ, 0xfc, !PT ;  /* 0x000002002a287812 */ /* 0x040fe400078efcff */
[----:B-1----:R-:W-:Y:S02]  /*13d0*/  LEA.HI R51, R42, UR4, RZ, 0x1c ;  /* 0x000000042a337c11 */ /* 0x002fe4000f8fe0ff */
[----:B------:R-:W-:Y:S01]  /*13e0*/  LEA.HI R55, R40, UR4, RZ, 0x1c ;  /* 0x0000000428377c11 */ /* 0x000fe2000f8fe0ff */
[----:B---3--:R-:W-:Y:S02]  /*13f0*/  FADD R21, R21, R5 ;  /* 0x0000000515157221 */ /* 0x008fe40000000000 */
[----:B------:R-:W-:Y:S02]  /*1400*/  IMAD R40, R48, 0x4, R51 ;  /* 0x0000000430287824 */ /* 0x000fe400078e0233 */
[----:B------:R-:W-:Y:S01]  /*1410*/  FADD R51, R20, R4 ;  /* 0x0000000414337221 */ /* 0x000fe20000000000 */
[----:B------:R-:W-:-:S04]  /*1420*/  IMAD.WIDE R4, R49, 0x4, R44 ;  /* 0x0000000431047825 */ /* 0x000fc800078e022c */
[----:B------:R-:W-:Y:S01]  /*1430*/  IMAD.WIDE R44, R39, 0x4, R44 ;  /* 0x00000004272c7825 */ /* 0x000fe200078e022c */
[----:B----4-:R-:W-:Y:S04]  /*1440*/  @!P2 STG.E.128 desc[UR6][R4.64], R28 ;  /* 0x0000001c0400a986 */ /* 0x010fe8000c101d06 */
[----:B-----5:R-:W-:Y:S01]  /*1450*/  @!P1 STG.E.128 desc[UR6][R44.64], R32 ;  /* 0x000000202c009986 */ /* 0x020fe2000c101d06 */
[----:B------:R-:W-:Y:S01]  /*1460*/  BAR.SYNC.DEFER_BLOCKING 0x0 ;  /* 0x0000000000007b1d */ /* 0x000fe20000010000 */
[C---:B------:R-:W-:Y:S02]  /*1470*/  LOP3.LUT R38, R42.reuse, 0x100, RZ, 0xfc, !PT ;  /* 0x000001002a267812 */ /* 0x040fe400078efcff */
[----:B------:R-:W-:Y:S02]  /*1480*/  LOP3.LUT R50, R42, 0x300, RZ, 0xfc, !PT ;  /* 0x000003002a327812 */ /* 0x000fe400078efcff */
[----:B------:R-:W-:-:S02]  /*1490*/  LEA.HI R53, R38, UR4, RZ, 0x1c ;  /* 0x0000000426357c11 */ /* 0x000fc4000f8fe0ff */
[----:B------:R-:W-:Y:S01]  /*14a0*/  LEA.HI R57, R50, UR4, RZ, 0x1c ;  /* 0x0000000432397c11 */ /* 0x000fe2000f8fe0ff */
[C---:B------:R-:W-:Y:S02]  /*14b0*/  IMAD R42, R48.reuse, 0x4, R55 ;  /* 0x00000004302a7824 */ /* 0x040fe400078e0237 */
[----:B------:R-:W-:Y:S02]  /*14c0*/  IMAD R38, R48, 0x4, R53 ;  /* 0x0000000430267824 */ /* 0x000fe400078e0235 */
[----:B------:R-:W-:Y:S01]  /*14d0*/  FADD R53, R22, R6 ;  /* 0x0000000616357221 */ /* 0x000fe20000000000 */
[----:B------:R-:W-:Y:S01]  /*14e0*/  LEA R48, R48, R57, 0x2 ;  /* 0x0000003930307211 */ /* 0x000fe200078e10ff */
[----:B------:R-:W-:Y:S01]  /*14f0*/  FADD R7, R23, R7 ;  /* 0x0000000717077221 */ /* 0x000fe20000000000 */
[----:B------:R-:W-:Y:S01]  /*1500*/  FADD R23, R24, R8 ;  /* 0x0000000818177221 */ /* 0x000fe20000000000 */
[----:B------:R-:W-:Y:S01]  /*1510*/  FADD R9, R25, R9 ;  /* 0x0000000919097221 */ /* 0x000fe20000000000 */
[----:B------:R-:W-:Y:S01]  /*1520*/  FADD R25, R26, R10 ;  /* 0x0000000a1a197221 */ /* 0x000fe20000000000 */
[----:B------:R-:W-:Y:S01]  /*1530*/  FADD R11, R27, R11 ;  /* 0x0000000b1b0b7221 */ /* 0x000fe20000000000 */
[----:B------:R-:W-:Y:S01]  /*1540*/  FADD R27, R28, R12 ;  /* 0x0000000c1c1b7221 */ /* 0x000fe20000000000 */
[----:B------:R-:W-:Y:S01]  /*1550*/  FADD R13, R29, R13 ;  /* 0x0000000d1d0d7221 */ /* 0x000fe20000000000 */
[----:B------:R-:W-:Y:S04]  /*1560*/  STS [R40], R51 ;  /* 0x0000003328007388 */ /* 0x000fe80000000800 */
[----:B------:R0:W-:Y:S01]  /*1570*/  STS [R38+0x400], R21 ;  /* 0x0004001526007388 */ /* 0x0001e20000000800 */
[----:B------:R-:W-:-:S03]  /*1580*/  FADD R39, R30, R14 ;  /* 0x0000000e1e277221 */ /* 0x000fc60000000000 */
[----:B------:R-:W-:Y:S01]  /*1590*/  STS [R42+0x800], R53 ;  /* 0x000800352a007388 */ /* 0x000fe20000000800 */
[----:B------:R-:W-:-:S03]  /*15a0*/  FADD R15, R31, R15 ;  /* 0x0000000f1f0f7221 */ /* 0x000fc60000000000 */
[----:B------:R-:W-:Y:S01]  /*15b0*/  STS [R48+0xc00], R7 ;  /* 0x000c000730007388 */ /* 0x000fe20000000800 */
[----:B------:R-:W-:Y:S01]  /*15c0*/  FADD R49, R32, R16 ;  /* 0x0000001020317221 */ /* 0x000fe20000000000 */
[----:B------:R-:W-:Y:S01]  /*15d0*/  FADD R17, R33, R17 ;  /* 0x0000001121117221 */ /* 0x000fe20000000000 */
[----:B------:R-:W-:Y:S01]  /*15e0*/  FADD R55, R34, R18 ;  /* 0x0000001222377221 */ /* 0x000fe20000000000 */
[----:B------:R-:W-:Y:S01]  /*15f0*/  STS [R40+0x100], R23 ;  /* 0x0001001728007388 */ /* 0x000fe20000000800 */
[----:B------:R-:W-:Y:S01]  /*1600*/  FADD R57, R35, R19 ;  /* 0x0000001323397221 */ /* 0x000fe20000000000 */
[----:B------:R-:W-:Y:S01]  /*1610*/  LOP3.LUT R43, R43, 0x70, RZ, 0xc0, !PT ;  /* 0x000000702b2b7812 */ /* 0x000fe200078ec0ff */
[----:B0-----:R-:W0:Y:S01]  /*1620*/  LDC.64 R20, c[0x0][0x248] ;  /* 0x00009200ff147b82 */ /* 0x001e220000000a00 */
[----:B------:R-:W-:Y:S04]  /*1630*/  STS [R38+0x500], R9 ;  /* 0x0005000926007388 */ /* 0x000fe80000000800 */
        /* <DEDUP_REMOVED lines=8> */
[----:B------:R-:W-:Y:S04]  /*16c0*/  STS [R42+0xb00], R55 ;  /* 0x000b00372a007388 */ /* 0x000fe80000000800 */
[----:B------:R-:W-:Y:S01]  /*16d0*/  STS [R48+0xf00], R57 ;  /* 0x000f003930007388 */ /* 0x000fe20000000800 */
[----:B------:R-:W-:Y:S01]  /*16e0*/  LOP3.LUT R47, R47, 0xb0, RZ, 0xc0, !PT ;  /* 0x000000b02f2f7812 */ /* 0x000fe200078ec0ff */
[----:B------:R-:W-:-:S04]  /*16f0*/  VIADD R4, R43, UR4 ;  /* 0x000000042b047c36 */ /* 0x000fc80008000000 */
[----:B------:R-:W-:Y:S02]  /*1700*/  VIADD R6, R47, UR4 ;  /* 0x000000042f067c36 */ /* 0x000fe40008000000 */
[C---:B------:R-:W-:Y:S01]  /*1710*/  IMAD R8, R41.reuse, 0x4, R4 ;  /* 0x0000000429087824 */ /* 0x040fe200078e0204 */
[----:B------:R-:W-:Y:S02]  /*1720*/  BAR.SYNC.DEFER_BLOCKING 0x0 ;  /* 0x0000000000007b1d */ /* 0x000fe40000010000 */
[----:B------:R-:W-:-:S04]  /*1730*/  LEA R12, R41, R6, 0x2 ;  /* 0x00000006290c7211 */ /* 0x000fc800078e10ff */
[----:B------:R-:W1:Y:S04]  /*1740*/  LDS.128 R4, [R37] ;  /* 0x0000000025047984 */ /* 0x000e680000000c00 */
[----:B------:R-:W2:Y:S04]  /*1750*/  LDS.128 R8, [R8+0x1000] ;  /* 0x0010000008087984 */ /* 0x000ea80000000c00 */
[----:B------:R-:W3:Y:S01]  /*1760*/  LDS.128 R12, [R12+0x2000] ;  /* 0x002000000c0c7984 */ /* 0x000ee20000000c00 */
[----:B0-----:R-:W-:Y:S01]  /*1770*/  IMAD.WIDE R16, R36, 0x4, R20 ;  /* 0x0000000424107825 */ /* 0x001fe200078e0214 */
[----:B------:R-:W-:-:S03]  /*1780*/  LOP3.LUT R46, R46, 0xf0, RZ, 0xc0, !PT ;  /* 0x000000f02e2e7812 */ /* 0x000fc600078ec0ff */
[----:B------:R-:W-:-:S04]  /*1790*/  IMAD.WIDE R18, R2, 0x4, R20 ;  /* 0x0000000402127825 */ /* 0x000fc800078e0214 */
[----:B------:R-:W-:-:S04]  /*17a0*/  IMAD.WIDE R2, R3, 0x4, R20 ;  /* 0x0000000403027825 */ /* 0x000fc800078e0214 */
[----:B------:R-:W-:-:S04]  /*17b0*/  VIADD R46, R46, UR4 ;  /* 0x000000042e2e7c36 */ /* 0x000fc80008000000 */
[----:B------:R-:W-:Y:S01]  /*17c0*/  IMAD R46, R41, 0x4, R46 ;  /* 0x00000004292e7824 */ /* 0x000fe200078e022e */
[----:B-1----:R0:W-:Y:S04]  /*17d0*/  @!P0 STG.E.128 desc[UR6][R16.64], R4 ;  /* 0x0000000410008986 */ /* 0x0021e8000c101d06 */
[----:B--2---:R0:W-:Y:S04]  /*17e0*/  @!P0 STG.E.128 desc[UR6][R18.64], R8 ;  /* 0x0000000812008986 */ /* 0x0041e8000c101d06 */
[----:B---3--:R0:W-:Y:S02]  /*17f0*/  @!P0 STG.E.128 desc[UR6][R2.64], R12 ;  /* 0x0000000c02008986 */ /* 0x0081e4000c101d06 */
[----:B0-----:R-:W-:Y:S05]  /*1800*/  @P0 EXIT ;  /* 0x000000000000094d */ /* 0x001fea0003800000 */
[----:B------:R-:W1:Y:S01]  /*1810*/  LDS.128 R44, [R46+0x3000] ;  /* 0x003000002e2c7984 */ /* 0x000e620000000c00 */
[----:B0-----:R-:W-:-:S05]  /*1820*/  IMAD.WIDE R2, R0, 0x4, R20 ;  /* 0x0000000400027825 */ /* 0x001fca00078e0214 */
[----:B-1----:R-:W-:Y:S01]  /*1830*/  STG.E.128 desc[UR6][R2.64], R44 ;  /* 0x0000002c02007986 */ /* 0x002fe2000c101d06 */
[----:B------:R-:W-:Y:S05]  /*1840*/  EXIT ;  /* 0x000000000000794d */ /* 0x000fea0003800000 */
.L_x_0:
[----:B------:R-:W-:-:S00]  /*1850*/  BRA `(.L_x_0) ;  /* 0xfffffffc00fc7947 */ /* 0x000fc0000383ffff */
[----:B------:R-:W-:-:S00]  /*1860*/  NOP ;  /* 0x0000000000007918 */ /* 0x000fc00000000000 */
        /* <DEDUP_REMOVED lines=9> */
.L_x_1:


//--------------------- .nv.global.init           --------------------------
	.section	.nv.global.init,"aw",@progbits
.nv.global.init:
	.type		_$_str,@object
	.size		_$_str,(_$_str_$_2 - _$_str)
_$_str:
        /*0000*/ 	.byte	0x5f, 0x5f, 0x43, 0x55, 0x44, 0x41, 0x5f, 0x46, 0x54, 0x5a, 0x00
	.type		_$_str_$_2,@object
	.size		_$_str_$_2,(.L_1 - _$_str_$_2)
_$_str_$_2:
        /*000b*/ 	.byte	0x5f, 0x5f, 0x43, 0x55, 0x44, 0x41, 0x5f, 0x50, 0x52, 0x45, 0x43, 0x5f, 0x53, 0x51, 0x52, 0x54
        /*001b*/ 	.byte	0x00
.L_1:


//--------------------- .nv.shared.triton_poi_fused__native_batch_norm_legit_no_training_add_relu_8 --------------------------
	.section	.nv.shared.triton_poi_fused__native_batch_norm_legit_no_training_add_relu_8,"aw",@nobits
	.sectionflags	@""
	.align	16
	.zero		1024


//--------------------- .nv.constant0.triton_poi_fused__native_batch_norm_legit_no_training_add_relu_8 --------------------------
	.section	.nv.constant0.triton_poi_fused__native_batch_norm_legit_no_training_add_relu_8,"a",@progbits
	.sectionflags	@""
	.align	4
.nv.constant0.triton_poi_fused__native_batch_norm_legit_no_training_add_relu_8:
	.zero		600
